	.headerflags	@"EF_CUDA_TEXMODE_UNIFIED EF_CUDA_64BIT_ADDRESS EF_CUDA_ACCELERATORS EF_CUDA_SM90 EF_CUDA_VIRTUAL_SM(EF_CUDA_SM90)"
	.elftype	@"ET_EXEC"


//--------------------- .nv.info                  --------------------------
	.section	.nv.info,"",@"SHT_CUDA_INFO"
	.align	4


	//----- nvinfo : EIATTR_REGCOUNT
	.align		4
        /*0000*/ 	.byte	0x04, 0x2f
        /*0002*/ 	.short	(.L_3 - .L_2)
	.align		4
.L_2:
        /*0004*/ 	.word	index@(triton_poi_fused__native_batch_norm_legit_no_training_cat_relu_77)
        /*0008*/ 	.word	0x00000018


	//----- nvinfo : EIATTR_MIN_STACK_SIZE
	.align		4
.L_3:
        /*000c*/ 	.byte	0x04, 0x12
        /*000e*/ 	.short	(.L_5 - .L_4)
	.align		4
.L_4:
        /*0010*/ 	.word	index@(triton_poi_fused__native_batch_norm_legit_no_training_cat_relu_77)
        /*0014*/ 	.word	0x00000000


	//----- nvinfo : EIATTR_FRAME_SIZE
	.align		4
.L_5:
        /*0018*/ 	.byte	0x04, 0x11
        /*001a*/ 	.short	(.L_7 - .L_6)
	.align		4
.L_6:
        /*001c*/ 	.word	index@(triton_poi_fused__native_batch_norm_legit_no_training_cat_relu_77)
        /*0020*/ 	.word	0x00000000


	//----- nvinfo : EIATTR_MIN_STACK_SIZE
	.align		4
.L_7:
        /*0024*/ 	.byte	0x04, 0x12
        /*0026*/ 	.short	(.L_9 - .L_8)
	.align		4
.L_8:
        /*0028*/ 	.word	index@(triton_poi_fused__native_batch_norm_legit_no_training_cat_relu_77)
        /*002c*/ 	.word	0x00000000
.L_9:


//--------------------- .nv.info.triton_poi_fused__native_batch_norm_legit_no_training_cat_relu_77 --------------------------
	.section	.nv.info.triton_poi_fused__native_batch_norm_legit_no_training_cat_relu_77,"",@"SHT_CUDA_INFO"
	.sectionflags	@""
	.align	4


	//----- nvinfo : EIATTR_CUDA_API_VERSION
	.align		4
        /*0000*/ 	.byte	0x04, 0x37
        /*0002*/ 	.short	(.L_11 - .L_10)
.L_10:
        /*0004*/ 	.word	0x0000007c


	//----- nvinfo : EIATTR_KPARAM_INFO
	.align		4
.L_11:
        /*0008*/ 	.byte	0x04, 0x17
        /*000a*/ 	.short	(.L_13 - .L_12)
.L_12:
        /*000c*/ 	.word	0x00000000
        /*0010*/ 	.short	0x000b
        /*0012*/ 	.short	0x0058
        /*0014*/ 	.byte	0x00, 0xf0, 0x11, 0x00


	//----- nvinfo : EIATTR_KPARAM_INFO
	.align		4
.L_13:
        /*0018*/ 	.byte	0x04, 0x17
        /*001a*/ 	.short	(.L_15 - .L_14)
.L_14:
        /*001c*/ 	.word	0x00000000
        /*0020*/ 	.short	0x000a
        /*0022*/ 	.short	0x0050
        /*0024*/ 	.byte	0x00, 0xf4, 0x21, 0x00


	//----- nvinfo : EIATTR_KPARAM_INFO
	.align		4
.L_15:
        /*0028*/ 	.byte	0x04, 0x17
        /*002a*/ 	.short	(.L_17 - .L_16)
.L_16:
        /*002c*/ 	.word	0x00000000
        /*0030*/ 	.short	0x0009
        /*0032*/ 	.short	0x0048
        /*0034*/ 	.byte	0x00, 0xf4, 0x21, 0x00


	//----- nvinfo : EIATTR_KPARAM_INFO
	.align		4
.L_17:
        /*0038*/ 	.byte	0x04, 0x17
        /*003a*/ 	.short	(.L_19 - .L_18)
.L_18:
        /*003c*/ 	.word	0x00000000
        /*0040*/ 	.short	0x0008
        /*0042*/ 	.short	0x0040
        /*0044*/ 	.byte	0x00, 0xf4, 0x21, 0x00


	//----- nvinfo : EIATTR_KPARAM_INFO
	.align		4
.L_19:
        /*0048*/ 	.byte	0x04, 0x17
        /*004a*/ 	.short	(.L_21 - .L_20)
.L_20:
        /*004c*/ 	.word	0x00000000
        /*0050*/ 	.short	0x0007
        /*0052*/ 	.short	0x0038
        /*0054*/ 	.byte	0x00, 0xf4, 0x21, 0x00


	//----- nvinfo : EIATTR_KPARAM_INFO
	.align		4
.L_21:
        /*0058*/ 	.byte	0x04, 0x17
        /*005a*/ 	.short	(.L_23 - .L_22)
.L_22:
        /*005c*/ 	.word	0x00000000
        /*0060*/ 	.short	0x0006
        /*0062*/ 	.short	0x0030
        /*0064*/ 	.byte	0x00, 0xf4, 0x21, 0x00


	//----- nvinfo : EIATTR_KPARAM_INFO
	.align		4
.L_23:
        /*0068*/ 	.byte	0x04, 0x17
        /*006a*/ 	.short	(.L_25 - .L_24)
.L_24:
        /*006c*/ 	.word	0x00000000
        /*0070*/ 	.short	0x0005
        /*0072*/ 	.short	0x0028
        /*0074*/ 	.byte	0x00, 0xf4, 0x21, 0x00


	//----- nvinfo : EIATTR_KPARAM_INFO
	.align		4
.L_25:
        /*0078*/ 	.byte	0x04, 0x17
        /*007a*/ 	.short	(.L_27 - .L_26)
.L_26:
        /*007c*/ 	.word	0x00000000
        /*0080*/ 	.short	0x0004
        /*0082*/ 	.short	0x0020
        /*0084*/ 	.byte	0x00, 0xf4, 0x21, 0x00


	//----- nvinfo : EIATTR_KPARAM_INFO
	.align		4
.L_27:
        /*0088*/ 	.byte	0x04, 0x17
        /*008a*/ 	.short	(.L_29 - .L_28)
.L_28:
        /*008c*/ 	.word	0x00000000
        /*0090*/ 	.short	0x0003
        /*0092*/ 	.short	0x0018
        /*0094*/ 	.byte	0x00, 0xf4, 0x21, 0x00


	//----- nvinfo : EIATTR_KPARAM_INFO
	.align		4
.L_29:
        /*0098*/ 	.byte	0x04, 0x17
        /*009a*/ 	.short	(.L_31 - .L_30)
.L_30:
        /*009c*/ 	.word	0x00000000
        /*00a0*/ 	.short	0x0002
        /*00a2*/ 	.short	0x0010
        /*00a4*/ 	.byte	0x00, 0xf4, 0x21, 0x00


	//----- nvinfo : EIATTR_KPARAM_INFO
	.align		4
.L_31:
        /*00a8*/ 	.byte	0x04, 0x17
        /*00aa*/ 	.short	(.L_33 - .L_32)
.L_32:
        /*00ac*/ 	.word	0x00000000
        /*00b0*/ 	.short	0x0001
        /*00b2*/ 	.short	0x0008
        /*00b4*/ 	.byte	0x00, 0xf4, 0x21, 0x00


	//----- nvinfo : EIATTR_KPARAM_INFO
	.align		4
.L_33:
        /*00b8*/ 	.byte	0x04, 0x17
        /*00ba*/ 	.short	(.L_35 - .L_34)
.L_34:
        /*00bc*/ 	.word	0x00000000
        /*00c0*/ 	.short	0x0000
        /*00c2*/ 	.short	0x0000
        /*00c4*/ 	.byte	0x00, 0xf4, 0x21, 0x00


	//----- nvinfo : EIATTR_SPARSE_MMA_MASK
	.align		4
.L_35:
        /*00c8*/ 	.byte	0x03, 0x50
        /*00ca*/ 	.short	0x0000


	//----- nvinfo : EIATTR_MAXREG_COUNT
	.align		4
        /*00cc*/ 	.byte	0x03, 0x1b
        /*00ce*/ 	.short	0x00ff


	//----- nvinfo : EIATTR_EXIT_INSTR_OFFSETS
	.align		4
        /*00d0*/ 	.byte	0x04, 0x1c
        /*00d2*/ 	.short	(.L_37 - .L_36)


	//   ....[0]....
.L_36:
        /*00d4*/ 	.word	0x00000690


	//   ....[1]....
        /*00d8*/ 	.word	0x000006b0


	//----- nvinfo : EIATTR_REQNTID
	.align		4
.L_37:
        /*00dc*/ 	.byte	0x04, 0x10
        /*00de*/ 	.short	(.L_39 - .L_38)
.L_38:
        /*00e0*/ 	.word	0x00000080
        /*00e4*/ 	.word	0x00000001
        /*00e8*/ 	.word	0x00000001


	//----- nvinfo : EIATTR_CBANK_PARAM_SIZE
	.align		4
.L_39:
        /*00ec*/ 	.byte	0x03, 0x19
        /*00ee*/ 	.short	0x005c


	//----- nvinfo : EIATTR_PARAM_CBANK
	.align		4
        /*00f0*/ 	.byte	0x04, 0x0a
        /*00f2*/ 	.short	(.L_41 - .L_40)
	.align		4
.L_40:
        /*00f4*/ 	.word	index@(.nv.constant0.triton_poi_fused__native_batch_norm_legit_no_training_cat_relu_77)
        /*00f8*/ 	.short	0x0210
        /*00fa*/ 	.short	0x005c


	//----- nvinfo : EIATTR_SW_WAR
	.align		4
.L_41:
        /*00fc*/ 	.byte	0x04, 0x36
        /*00fe*/ 	.short	(.L_43 - .L_42)
.L_42:
        /*0100*/ 	.word	0x00000008
.L_43:


//--------------------- .nv.callgraph             --------------------------
	.section	.nv.callgraph,"",@"SHT_CUDA_CALLGRAPH"
	.align	4
	.sectionentsize	8
	.align		4
        /*0000*/ 	.word	0x00000000
	.align		4
        /*0004*/ 	.word	0xffffffff
	.align		4
        /*0008*/ 	.word	0x00000000
	.align		4
        /*000c*/ 	.word	0xfffffffe
	.align		4
        /*0010*/ 	.word	0x00000000
	.align		4
        /*0014*/ 	.word	0xfffffffd
	.align		4
        /*0018*/ 	.word	0x00000000
	.align		4
        /*001c*/ 	.word	0xfffffffc


//--------------------- .nv.constant4             --------------------------
	.section	.nv.constant4,"a",@progbits
	.align	8
	.align		8
.nv.constant4:
        /*0000*/ 	.dword	_$_str
	.align		8
        /*0008*/ 	.dword	_$_str_$_2


//--------------------- .text.triton_poi_fused__native_batch_norm_legit_no_training_cat_relu_77 --------------------------
	.section	.text.triton_poi_fused__native_batch_norm_legit_no_training_cat_relu_77,"ax",@progbits
	.align	128
        .global         triton_poi_fused__native_batch_norm_legit_no_training_cat_relu_77
        .type           triton_poi_fused__native_batch_norm_legit_no_training_cat_relu_77,@function
        .size           triton_poi_fused__native_batch_norm_legit_no_training_cat_relu_77,(.L_x_1 - triton_poi_fused__native_batch_norm_legit_no_training_cat_relu_77)
        .other          triton_poi_fused__native_batch_norm_legit_no_training_cat_relu_77,@"STO_CUDA_ENTRY STV_DEFAULT"
triton_poi_fused__native_batch_norm_legit_no_training_cat_relu_77:
.text.triton_poi_fused__native_batch_norm_legit_no_training_cat_relu_77:
[----:B------:R-:W0:Y:S01]  /*0000*/  LDC R1, c[0x0][0x28] ;  /* 0x00000a00ff017b82 */ /* 0x000e220000000800 */
[----:B------:R-:W1:Y:S01]  /*0010*/  S2R R0, SR_TID.X ;  /* 0x0000000000007919 */ /* 0x000e620000002100 */
[----:B------:R-:W-:Y:S01]  /*0020*/  ULDC.64 UR4, c[0x0][0x228] ;  /* 0x00008a0000047ab9 */ /* 0x000fe20000000a00 */
[----:B------:R-:W-:Y:S01]  /*0030*/  CS2R R6, SRZ ;  /* 0x0000000000067805 */ /* 0x000fe2000001ff00 */
[----:B------:R-:W-:Y:S01]  /*0040*/  ULDC.64 UR6, c[0x0][0x230] ;  /* 0x00008c0000067ab9 */ /* 0x000fe20000000a00 */
[----:B------:R-:W2:Y:S01]  /*0050*/  S2R R3, SR_CTAID.X ;  /* 0x0000000000037919 */ /* 0x000ea20000002500 */
[----:B------:R-:W-:Y:S01]  /*0060*/  IMAD.MOV.U32 R18, RZ, RZ, RZ ;  /* 0x000000ffff127224 */ /* 0x000fe200078e00ff */
[----:B------:R-:W-:Y:S01]  /*0070*/  ULDC.64 UR8, c[0x0][0x220] ;  /* 0x0000880000087ab9 */ /* 0x000fe20000000a00 */
[----:B------:R-:W3:Y:S01]  /*0080*/  LDC.64 R14, c[0x0][0x210] ;  /* 0x00008400ff0e7b82 */ /* 0x000ee20000000a00 */
[----:B-1----:R-:W-:-:S05]  /*0090*/  LOP3.LUT R0, R0, 0x7f, RZ, 0xc0, !PT ;  /* 0x0000007f00007812 */ /* 0x002fca00078ec0ff */
[----:B--2---:R-:W-:-:S04]  /*00a0*/  IMAD R0, R3, 0x80, R0 ;  /* 0x0000008003007824 */ /* 0x004fc800078e0200 */
[----:B------:R-:W-:Y:S01]  /*00b0*/  IMAD.HI R11, R0, 0x66666667, RZ ;  /* 0x66666667000b7827 */ /* 0x000fe200078e02ff */
[----:B------:R-:W-:-:S04]  /*00c0*/  SHF.R.S32.HI R3, RZ, 0x1f, R0 ;  /* 0x0000001fff037819 */ /* 0x000fc80000011400 */
[----:B------:R-:W-:Y:S02]  /*00d0*/  LEA.HI R3, R3, R0, RZ, 0x2 ;  /* 0x0000000003037211 */ /* 0x000fe400078f10ff */
[----:B------:R-:W-:Y:S02]  /*00e0*/  SHF.R.U32.HI R4, RZ, 0x1f, R11 ;  /* 0x0000001fff047819 */ /* 0x000fe4000001160b */
[----:B------:R-:W-:Y:S02]  /*00f0*/  SHF.R.S32.HI R9, RZ, 0x2, R3 ;  /* 0x00000002ff097819 */ /* 0x000fe40000011403 */
[----:B------:R-:W-:Y:S02]  /*0100*/  LOP3.LUT R3, R3, 0xfffffffc, RZ, 0xc0, !PT ;  /* 0xfffffffc03037812 */ /* 0x000fe400078ec0ff */
[----:B------:R-:W-:Y:S01]  /*0110*/  LEA.HI.SX32 R11, R11, R4, 0x16 ;  /* 0x000000040b0b7211 */ /* 0x000fe200078fb2ff */
[----:B------:R-:W-:-:S04]  /*0120*/  IMAD.HI R2, R9, 0x66666667, RZ ;  /* 0x6666666709027827 */ /* 0x000fc800078e02ff */
[----:B------:R-:W-:Y:S01]  /*0130*/  IMAD.IADD R4, R0, 0x1, -R3 ;  /* 0x0000000100047824 */ /* 0x000fe200078e0a03 */
[----:B------:R-:W-:-:S03]  /*0140*/  SHF.R.U32.HI R5, RZ, 0x1f, R2 ;  /* 0x0000001fff057819 */ /* 0x000fc60000011602 */
[----:B------:R-:W-:Y:S01]  /*0150*/  IMAD R3, R11, 0x80, R4 ;  /* 0x000000800b037824 */ /* 0x000fe200078e0204 */
[----:B------:R-:W-:-:S04]  /*0160*/  LEA.HI.SX32 R2, R2, R5, 0x18 ;  /* 0x0000000502027211 */ /* 0x000fc800078fc2ff */
[----:B------:R-:W-:Y:S01]  /*0170*/  SHF.R.S32.HI R5, RZ, 0x1f, R3 ;  /* 0x0000001fff057819 */ /* 0x000fe20000011403 */
[----:B------:R-:W-:-:S04]  /*0180*/  IMAD R9, R2, -0x280, R9 ;  /* 0xfffffd8002097824 */ /* 0x000fc800078e0209 */
[C---:B------:R-:W-:Y:S01]  /*0190*/  IMAD.SHL.U32 R2, R9.reuse, 0x4, RZ ;  /* 0x0000000409027824 */ /* 0x040fe200078e00ff */
[----:B------:R-:W-:-:S04]  /*01a0*/  LOP3.LUT R10, R9, 0xffffffe0, RZ, 0xc0, !PT ;  /* 0xffffffe0090a7812 */ /* 0x000fc800078ec0ff */
[----:B------:R-:W-:Y:S02]  /*01b0*/  IADD3 R3, P0, R2, R3, RZ ;  /* 0x0000000302037210 */ /* 0x000fe40007f1e0ff */
[----:B------:R-:W-:Y:S02]  /*01c0*/  ISETP.NE.AND P5, PT, R10, 0x240, PT ;  /* 0x000002400a00780c */ /* 0x000fe40003fa5270 */
[----:B------:R-:W-:Y:S01]  /*01d0*/  LEA.HI.X.SX32 R8, R2, R5, 0x1, P0 ;  /* 0x0000000502087211 */ /* 0x000fe200000f0eff */
[C---:B------:R-:W-:Y:S01]  /*01e0*/  IMAD.SHL.U32 R20, R3.reuse, 0x4, RZ ;  /* 0x0000000403147824 */ /* 0x040fe200078e00ff */
[----:B------:R-:W-:Y:S02]  /*01f0*/  ISETP.LT.AND P2, PT, R0, 0x2800, !P5 ;  /* 0x000028000000780c */ /* 0x000fe40006f41270 */
[----:B------:R-:W-:Y:S02]  /*0200*/  SHF.L.U64.HI R8, R3, 0x2, R8 ;  /* 0x0000000203087819 */ /* 0x000fe40000010208 */
[----:B------:R-:W-:Y:S01]  /*0210*/  IADD3 R4, P0, R20, UR4, RZ ;  /* 0x0000000414047c10 */ /* 0x000fe2000ff1e0ff */
[----:B------:R-:W1:Y:S03]  /*0220*/  LDC.64 R2, c[0x0][0x240] ;  /* 0x00009000ff027b82 */ /* 0x000e660000000a00 */
[----:B------:R-:W-:Y:S01]  /*0230*/  IADD3.X R5, R8, UR5, RZ, P0, !PT ;  /* 0x0000000508057c10 */ /* 0x000fe200087fe4ff */
[----:B------:R-:W-:-:S04]  /*0240*/  ULDC.64 UR4, c[0x0][0x208] ;  /* 0x0000820000047ab9 */ /* 0x000fc80000000a00 */
[----:B------:R2:W4:Y:S01]  /*0250*/  @P2 LDG.E R7, desc[UR4][R4.64+-0x2400] ;  /* 0xffdc000404072981 */ /* 0x000522000c1e1900 */
[----:B------:R-:W-:Y:S02]  /*0260*/  ISETP.GE.AND P0, PT, R0, 0x2800, PT ;  /* 0x000028000000780c */ /* 0x000fe40003f06270 */
[----:B------:R-:W-:Y:S02]  /*0270*/  IADD3 R12, P1, R20, UR6, RZ ;  /* 0x00000006140c7c10 */ /* 0x000fe4000ff3e0ff */
[C---:B------:R-:W-:Y:S02]  /*0280*/  ISETP.GT.AND P6, PT, R9.reuse, 0x25f, !P0 ;  /* 0x0000025f0900780c */ /* 0x040fe400047c4270 */
[----:B------:R-:W-:Y:S01]  /*0290*/  IADD3.X R13, R8, UR7, RZ, P1, !PT ;  /* 0x00000007080d7c10 */ /* 0x000fe20008ffe4ff */
[----:B------:R-:W-:Y:S01]  /*02a0*/  ULDC.64 UR6, c[0x0][0x218] ;  /* 0x0000860000067ab9 */ /* 0x000fe20000000a00 */
[----:B--2---:R-:W2:Y:S09]  /*02b0*/  LDC.64 R4, c[0x0][0x248] ;  /* 0x00009200ff047b82 */ /* 0x004eb20000000a00 */
[----:B------:R5:W3:Y:S01]  /*02c0*/  @P6 LDG.E R18, desc[UR4][R12.64+-0x2600] ;  /* 0xffda00040c126981 */ /* 0x000ae2000c1e1900 */
[----:B-1----:R-:W-:Y:S01]  /*02d0*/  IMAD.WIDE R2, R9, 0x4, R2 ;  /* 0x0000000409027825 */ /* 0x002fe200078e0202 */
[----:B------:R-:W-:-:S02]  /*02e0*/  IADD3 R16, P4, R20, UR6, RZ ;  /* 0x0000000614107c10 */ /* 0x000fc4000ff9e0ff */
[----:B------:R-:W-:Y:S02]  /*02f0*/  IADD3 R20, P3, R20, UR8, RZ ;  /* 0x0000000814147c10 */ /* 0x000fe4000ff7e0ff */
[----:B------:R1:W3:Y:S01]  /*0300*/  @!P0 LDG.E.EL R6, desc[UR4][R2.64] ;  /* 0x0000000402068981 */ /* 0x0002e2000c2e1900 */
[C---:B------:R-:W-:Y:S02]  /*0310*/  ISETP.NE.AND P1, PT, R10.reuse, 0x200, PT ;  /* 0x000002000a00780c */ /* 0x040fe40003f25270 */
[----:B------:R-:W-:Y:S01]  /*0320*/  IADD3.X R17, R8, UR7, RZ, P4, !PT ;  /* 0x0000000708117c10 */ /* 0x000fe2000a7fe4ff */
[----:B-----5:R-:W5:Y:S01]  /*0330*/  LDC.64 R12, c[0x0][0x238] ;  /* 0x00008e00ff0c7b82 */ /* 0x020f620000000a00 */
[----:B------:R-:W-:Y:S01]  /*0340*/  IADD3.X R21, R8, UR9, RZ, P3, !PT ;  /* 0x0000000908157c10 */ /* 0x000fe20009ffe4ff */
[----:B------:R-:W-:Y:S01]  /*0350*/  IMAD.MOV.U32 R8, RZ, RZ, RZ ;  /* 0x000000ffff087224 */ /* 0x000fe200078e00ff */
[----:B------:R-:W-:Y:S01]  /*0360*/  ISETP.NE.AND P4, PT, R10, 0x220, PT ;  /* 0x000002200a00780c */ /* 0x000fe20003f85270 */
[----:B------:R-:W-:Y:S01]  /*0370*/  IMAD.MOV.U32 R10, RZ, RZ, RZ ;  /* 0x000000ffff0a7224 */ /* 0x000fe200078e00ff */
[----:B------:R-:W-:-:S03]  /*0380*/  ISETP.LT.AND P3, PT, R0, 0x2800, !P1 ;  /* 0x000028000000780c */ /* 0x000fc60004f61270 */
[----:B-1----:R-:W1:Y:S10]  /*0390*/  LDC.64 R2, c[0x0][0x250] ;  /* 0x00009400ff027b82 */ /* 0x002e740000000a00 */
[----:B------:R1:W3:Y:S01]  /*03a0*/  @P3 LDG.E R10, desc[UR4][R16.64+-0x2000] ;  /* 0xffe00004100a3981 */ /* 0x0002e2000c1e1900 */
[----:B-----5:R-:W-:-:S04]  /*03b0*/  IMAD.WIDE R12, R9, 0x4, R12 ;  /* 0x00000004090c7825 */ /* 0x020fc800078e020c */
[----:B--2---:R-:W-:-:S04]  /*03c0*/  IMAD.WIDE R4, R9, 0x4, R4 ;  /* 0x0000000409047825 */ /* 0x004fc800078e0204 */
[----:B-1----:R-:W-:-:S04]  /*03d0*/  IMAD.WIDE R2, R9, 0x4, R2 ;  /* 0x0000000409027825 */ /* 0x002fc800078e0202 */
[----:B0-----:R-:W-:-:S06]  /*03e0*/  IMAD.MOV.U32 R16, RZ, RZ, RZ ;  /* 0x000000ffff107224 */ /* 0x001fcc00078e00ff */
[----:B------:R0:W2:Y:S02]  /*03f0*/  @!P0 LDG.E.EL R16, desc[UR4][R2.64] ;  /* 0x0000000402108981 */ /* 0x0000a4000c2e1900 */
[----:B0-----:R-:W0:Y:S01]  /*0400*/  LDC.64 R2, c[0x0][0x258] ;  /* 0x00009600ff027b82 */ /* 0x001e220000000a00 */
[----:B----4-:R-:W-:Y:S02]  /*0410*/  SEL R7, R7, RZ, P2 ;  /* 0x000000ff07077207 */ /* 0x010fe40001000000 */
[----:B------:R-:W-:-:S13]  /*0420*/  ISETP.LT.AND P2, PT, R0, 0x2800, !P4 ;  /* 0x000028000000780c */ /* 0x000fda0006741270 */
[----:B------:R-:W4:Y:S01]  /*0430*/  @P2 LDG.E R8, desc[UR4][R20.64+-0x2200] ;  /* 0xffde000414082981 */ /* 0x000f22000c1e1900 */
[----:B---3--:R-:W-:Y:S02]  /*0440*/  @P5 SEL R7, R18, RZ, P6 ;  /* 0x000000ff12075207 */ /* 0x008fe40003000000 */
[----:B------:R-:W-:Y:S01]  /*0450*/  ISETP.GE.AND P5, PT, R9, 0x200, PT ;  /* 0x000002000900780c */ /* 0x000fe20003fa6270 */
[----:B------:R-:W-:-:S03]  /*0460*/  IMAD R18, R11, -0xa00, R0 ;  /* 0xfffff6000b127824 */ /* 0x000fc600078e0200 */
[----:B------:R-:W-:Y:S01]  /*0470*/  ISETP.LT.AND P6, PT, R0, 0x2800, !P5 ;  /* 0x000028000000780c */ /* 0x000fe20006fc1270 */
[----:B------:R-:W-:-:S04]  /*0480*/  IMAD R19, R11, 0x800, R18 ;  /* 0x000008000b137824 */ /* 0x000fc800078e0212 */
[----:B------:R-:W-:-:S04]  /*0490*/  IMAD.WIDE R18, R19, 0x4, R14 ;  /* 0x0000000413127825 */ /* 0x000fc800078e020e */
[----:B------:R-:W-:Y:S02]  /*04a0*/  IMAD.MOV.U32 R14, RZ, RZ, RZ ;  /* 0x000000ffff0e7224 */ /* 0x000fe400078e00ff */
[----:B------:R-:W-:-:S04]  /*04b0*/  IMAD.MOV.U32 R11, RZ, RZ, RZ ;  /* 0x000000ffff0b7224 */ /* 0x000fc800078e00ff */
[----:B------:R-:W3:Y:S01]  /*04c0*/  @P6 LDG.E R14, desc[UR4][R18.64] ;  /* 0x00000004120e6981 */ /* 0x000ee2000c1e1900 */
[----:B------:R-:W-:-:S03]  /*04d0*/  IMAD.MOV.U32 R9, RZ, RZ, RZ ;  /* 0x000000ffff097224 */ /* 0x000fc600078e00ff */
[----:B------:R-:W5:Y:S04]  /*04e0*/  @!P0 LDG.E.EL R11, desc[UR4][R12.64] ;  /* 0x000000040c0b8981 */ /* 0x000f68000c2e1900 */
[----:B------:R1:W2:Y:S01]  /*04f0*/  @!P0 LDG.E.EL R9, desc[UR4][R4.64] ;  /* 0x0000000404098981 */ /* 0x0002a2000c2e1900 */
[----:B------:R-:W-:-:S04]  /*0500*/  FADD R6, R6, 9.9999997473787516356e-06 ;  /* 0x3727c5ac06067421 */ /* 0x000fc80000000000 */
[----:B------:R-:W0:Y:S01]  /*0510*/  MUFU.SQRT R15, R6 ;  /* 0x00000006000f7308 */ /* 0x000e220000002000 */
[----:B------:R-:W-:Y:S02]  /*0520*/  SEL R10, R10, RZ, P3 ;  /* 0x000000ff0a0a7207 */ /* 0x000fe40001800000 */
[----:B0-----:R-:W-:Y:S01]  /*0530*/  FSETP.GT.AND P3, PT, R15, 8.50705917302346158658e+37, PT ;  /* 0x7e8000000f00780b */ /* 0x001fe20003f64000 */
[----:B-1----:R-:W-:-:S05]  /*0540*/  IMAD.MOV.U32 R4, RZ, RZ, 0x3e800000 ;  /* 0x3e800000ff047424 */ /* 0x002fca00078e00ff */
[----:B------:R-:W-:Y:S02]  /*0550*/  FSEL R6, R4, 1, P3 ;  /* 0x3f80000004067808 */ /* 0x000fe40001800000 */
[----:B------:R-:W0:Y:S01]  /*0560*/  LDC.64 R4, c[0x0][0x260] ;  /* 0x00009800ff047b82 */ /* 0x000e220000000a00 */
[----:B------:R-:W-:-:S04]  /*0570*/  IMAD.WIDE R2, R0, 0x4, R2 ;  /* 0x0000000400027825 */ /* 0x000fc800078e0202 */
[----:B0-----:R-:W-:Y:S01]  /*0580*/  IMAD.WIDE R4, R0, 0x4, R4 ;  /* 0x0000000400047825 */ /* 0x001fe200078e0204 */
[----:B----4-:R-:W-:Y:S02]  /*0590*/  SEL R8, R8, RZ, P2 ;  /* 0x000000ff08087207 */ /* 0x010fe40001000000 */
[C---:B------:R-:W-:Y:S01]  /*05a0*/  FSETP.GEU.AND P2, PT, R15.reuse, 1.175494350822287508e-38, PT ;  /* 0x008000000f00780b */ /* 0x040fe20003f4e000 */
[----:B------:R-:W-:Y:S01]  /*05b0*/  @P3 FMUL R15, R15, 0.25 ;  /* 0x3e8000000f0f3820 */ /* 0x000fe20000400000 */
[----:B------:R-:W-:-:S11]  /*05c0*/  @P1 SEL R10, R8, R7, !P4 ;  /* 0x00000007080a1207 */ /* 0x000fd60006000000 */
[----:B------:R-:W-:-:S06]  /*05d0*/  @!P2 FMUL R15, R15, 16777216 ;  /* 0x4b8000000f0fa820 */ /* 0x000fcc0000400000 */
[----:B------:R-:W0:Y:S01]  /*05e0*/  MUFU.RCP R15, R15 ;  /* 0x0000000f000f7308 */ /* 0x000e220000001000 */
[----:B---3--:R-:W-:Y:S01]  /*05f0*/  SEL R7, R14, RZ, P6 ;  /* 0x000000ff0e077207 */ /* 0x008fe20003000000 */
[----:B------:R-:W-:-:S03]  /*0600*/  @!P2 FMUL R6, R6, 16777216 ;  /* 0x4b8000000606a820 */ /* 0x000fc60000400000 */
[----:B------:R-:W-:-:S05]  /*0610*/  SEL R7, R7, R10, !P5 ;  /* 0x0000000a07077207 */ /* 0x000fca0006800000 */
[----:B-----5:R-:W-:Y:S01]  /*0620*/  FADD R11, R7, -R11 ;  /* 0x8000000b070b7221 */ /* 0x020fe20000000000 */
[----:B0-----:R-:W-:-:S04]  /*0630*/  FMUL R6, R15, R6 ;  /* 0x000000060f067220 */ /* 0x001fc80000400000 */
[----:B------:R-:W-:-:S04]  /*0640*/  FMUL R11, R11, R6 ;  /* 0x000000060b0b7220 */ /* 0x000fc80000400000 */
[----:B--2---:R-:W-:Y:S01]  /*0650*/  FFMA R9, R11, R9, R16 ;  /* 0x000000090b097223 */ /* 0x004fe20000000010 */
[----:B------:R0:W-:Y:S04]  /*0660*/  @!P0 STG.E desc[UR4][R2.64], R7 ;  /* 0x0000000702008986 */ /* 0x0001e8000c101904 */
[----:B------:R-:W-:-:S04]  /*0670*/  FSETP.GEU.AND P1, PT, R9, RZ, PT ;  /* 0x000000ff0900720b */ /* 0x000fc80003f2e000 */
[----:B------:R-:W-:Y:S01]  /*0680*/  FSEL R9, R9, RZ, P1 ;  /* 0x000000ff09097208 */ /* 0x000fe20000800000 */
[----:B0-----:R-:W-:Y:S08]  /*0690*/  @P0 EXIT ;  /* 0x000000000000094d */ /* 0x001ff00003800000 */
[----:B------:R-:W-:Y:S01]  /*06a0*/  STG.E desc[UR4][R4.64], R9 ;  /* 0x0000000904007986 */ /* 0x000fe2000c101904 */
[----:B------:R-:W-:Y:S05]  /*06b0*/  EXIT ;  /* 0x000000000000794d */ /* 0x000fea0003800000 */
.L_x_0:
[----:B------:R-:W-:-:S00]  /*06c0*/  BRA `(.L_x_0) ;  /* 0xfffffffc00fc7947 */ /* 0x000fc0000383ffff */
[----:B------:R-:W-:-:S00]  /*06d0*/  NOP ;  /* 0x0000000000007918 */ /* 0x000fc00000000000 */
        /* <DEDUP_REMOVED lines=10> */
.L_x_1:


//--------------------- .nv.global.init           --------------------------
	.section	.nv.global.init,"aw",@progbits
.nv.global.init:
	.type		_$_str,@object
	.size		_$_str,(_$_str_$_2 - _$_str)
_$_str:
        /*0000*/ 	.byte	0x5f, 0x5f, 0x43, 0x55, 0x44, 0x41, 0x5f, 0x46, 0x54, 0x5a, 0x00
	.type		_$_str_$_2,@object
	.size		_$_str_$_2,(.L_1 - _$_str_$_2)
_$_str_$_2:
        /*000b*/ 	.byte	0x5f, 0x5f, 0x43, 0x55, 0x44, 0x41, 0x5f, 0x50, 0x52, 0x45, 0x43, 0x5f, 0x53, 0x51, 0x52, 0x54
        /*001b*/ 	.byte	0x00
.L_1:


//--------------------- .nv.constant0.triton_poi_fused__native_batch_norm_legit_no_training_cat_relu_77 --------------------------
	.section	.nv.constant0.triton_poi_fused__native_batch_norm_legit_no_training_cat_relu_77,"a",@progbits
	.sectionflags	@""
	.align	4
.nv.constant0.triton_poi_fused__native_batch_norm_legit_no_training_cat_relu_77:
	.zero		620
